//
// Generated by NVIDIA NVVM Compiler
//
// Compiler Build ID: CL-36424714
// Cuda compilation tools, release 13.0, V13.0.88
// Based on NVVM 20.0.0
//

.version 9.0
.target sm_100
.address_size 64

	// .globl	_Z9matrixAddPi
.extern .func  (.param .b32 func_retval0) vprintf
(
	.param .b64 vprintf_param_0,
	.param .b64 vprintf_param_1
)
;
.global .align 1 .b8 $str[4] = {37, 100, 10};

.visible .entry _Z9matrixAddPi(
	.param .u64 .ptr .align 1 _Z9matrixAddPi_param_0
)
{
	.local .align 8 .b8 	__local_depot0[8];
	.reg .b64 	%SP;
	.reg .b64 	%SPL;
	.reg .pred 	%p<4>;
	.reg .b32 	%r<15>;
	.reg .b64 	%rd<9>;

	mov.u64 	%SPL, __local_depot0;
	cvta.local.u64 	%SP, %SPL;
	ld.param.u64 	%rd1, [_Z9matrixAddPi_param_0];
	mov.u32 	%r2, %ctaid.x;
	mov.u32 	%r3, %ntid.x;
	mov.u32 	%r4, %tid.x;
	mad.lo.s32 	%r5, %r2, %r3, %r4;
	mov.u32 	%r6, %ctaid.y;
	mov.u32 	%r7, %ntid.y;
	mov.u32 	%r8, %tid.y;
	mad.lo.s32 	%r9, %r6, %r7, %r8;
	shl.b32 	%r11, %r9, 2;
	add.s32 	%r1, %r11, %r5;
	setp.gt.s32 	%p1, %r5, 3;
	setp.gt.u32 	%p2, %r9, 3;
	or.pred  	%p3, %p1, %p2;
	@%p3 bra 	$L__BB0_2;
	add.u64 	%rd2, %SP, 0;
	add.u64 	%rd3, %SPL, 0;
	cvta.to.global.u64 	%rd4, %rd1;
	mul.wide.s32 	%rd5, %r1, 4;
	add.s64 	%rd6, %rd4, %rd5;
	ld.global.u32 	%r12, [%rd6];
	st.local.u32 	[%rd3], %r12;
	mov.u64 	%rd7, $str;
	cvta.global.u64 	%rd8, %rd7;
	{ // callseq 0, 0
	.param .b64 param0;
	st.param.b64 	[param0], %rd8;
	.param .b64 param1;
	st.param.b64 	[param1], %rd2;
	.param .b32 retval0;
	call.uni (retval0), 
	vprintf, 
	(
	param0, 
	param1
	);
	ld.param.b32 	%r13, [retval0];
	} // callseq 0
$L__BB0_2:
	ret;

}


// ===== COMPILED SASS (sm_100) =====

	.target	sm_100

	.elftype	@"ET_EXEC"


//--------------------- .note.nv.tkinfo           --------------------------
	.section	.note.nv.tkinfo,"",@"SHT_NOTE"
	.sectionflags	@"SHF_NOTE_NV_TKINFO"
	.tkinfo
        /*0018*/ 	.word	0x00000002
        /*0030*/ 	.string	""
        /*0030*/ 	.string	"ptxas"
        /*0030*/ 	.string	"Cuda compilation tools, release 13.0, V13.0.88"
        /*0030*/ 	.string	"Build cuda_13.0.r13.0/compiler.36424714_0"
        /*0030*/ 	.string	"-arch sm_100 -m 64 "



//--------------------- .note.nv.cuinfo           --------------------------
	.section	.note.nv.cuinfo,"",@"SHT_NOTE"
	.sectionflags	@"SHF_NOTE_NV_CUINFO"
        /*0018*/ 	.short	0x0002
        /*001a*/ 	.short	0x0064
        /*001c*/ 	.short	0x0082
	.zero		2


//--------------------- .nv.info                  --------------------------
	.section	.nv.info,"",@"SHT_CUDA_INFO"
	.align	4


	//----- nvinfo : EIATTR_REGCOUNT
	.align		4
        /*0000*/ 	.byte	0x04, 0x2f
        /*0002*/ 	.short	(.L_2 - .L_1)
	.align		4
.L_1:
        /*0004*/ 	.word	index@(_Z9matrixAddPi)
        /*0008*/ 	.word	0x00000018


	//----- nvinfo : EIATTR_FRAME_SIZE
	.align		4
.L_2:
        /*000c*/ 	.byte	0x04, 0x11
        /*000e*/ 	.short	(.L_4 - .L_3)
	.align		4
.L_3:
        /*0010*/ 	.word	index@(_Z9matrixAddPi)
        /*0014*/ 	.word	0x00000008


	//----- nvinfo : EIATTR_MIN_STACK_SIZE
	.align		4
.L_4:
        /*0018*/ 	.byte	0x04, 0x12
        /*001a*/ 	.short	(.L_6 - .L_5)
	.align		4
.L_5:
        /*001c*/ 	.word	index@(_Z9matrixAddPi)
        /*0020*/ 	.word	0x00000008
.L_6:


//--------------------- .nv.compat                --------------------------
	.section	.nv.compat,"",@"SHT_CUDA_COMPAT_INFO"
	.align	4
        /*0000*/ 	.byte	0x02, 0x09, 0x00, 0x00, 0x02, 0x02, 0x01, 0x00, 0x02, 0x05, 0x05, 0x00, 0x03, 0x07, 0x01, 0x01
        /*0010*/ 	.byte	0x02, 0x03, 0x00, 0x00, 0x02, 0x06, 0x01, 0x00, 0x04, 0x0b, 0x08, 0x00, 0x09, 0x00, 0x00, 0x00
        /*0020*/ 	.byte	0x00, 0x00, 0x00, 0x00


//--------------------- .nv.info._Z9matrixAddPi   --------------------------
	.section	.nv.info._Z9matrixAddPi,"",@"SHT_CUDA_INFO"
	.sectionflags	@""
	.align	4


	//----- nvinfo : EIATTR_CUDA_API_VERSION
	.align		4
        /*0000*/ 	.byte	0x04, 0x37
        /*0002*/ 	.short	(.L_8 - .L_7)
.L_7:
        /*0004*/ 	.word	0x00000082


	//----- nvinfo : EIATTR_KPARAM_INFO
	.align		4
.L_8:
        /*0008*/ 	.byte	0x04, 0x17
        /*000a*/ 	.short	(.L_10 - .L_9)
.L_9:
        /*000c*/ 	.word	0x00000000
        /*0010*/ 	.short	0x0000
        /*0012*/ 	.short	0x0000
        /*0014*/ 	.byte	0x00, 0xf5, 0x21, 0x00


	//----- nvinfo : EIATTR_SPARSE_MMA_MASK
	.align		4
.L_10:
        /*0018*/ 	.byte	0x03, 0x50
        /*001a*/ 	.short	0x0000


	//----- nvinfo : EIATTR_MAXREG_COUNT
	.align		4
        /*001c*/ 	.byte	0x03, 0x1b
        /*001e*/ 	.short	0x00ff


	//----- nvinfo : EIATTR_EXTERNS
	.align		4
        /*0020*/ 	.byte	0x04, 0x0f
        /*0022*/ 	.short	(.L_12 - .L_11)


	//   ....[0]....
	.align		4
.L_11:
        /*0024*/ 	.word	index@(vprintf)


	//----- nvinfo : EIATTR_MERCURY_ISA_VERSION
	.align		4
.L_12:
        /*0028*/ 	.byte	0x03, 0x5f
        /*002a*/ 	.short	0x0101


	//----- nvinfo : EIATTR_VRC_CTA_INIT_COUNT
	.align		4
        /*002c*/ 	.byte	0x02, 0x4a
	.zero		1
	.zero		1


	//----- nvinfo : EIATTR_SYSCALL_OFFSETS
	.align		4
        /*0030*/ 	.byte	0x04, 0x46
        /*0032*/ 	.short	(.L_14 - .L_13)


	//   ....[0]....
.L_13:
        /*0034*/ 	.word	0x000001d0


	//----- nvinfo : EIATTR_EXIT_INSTR_OFFSETS
	.align		4
.L_14:
        /*0038*/ 	.byte	0x04, 0x1c
        /*003a*/ 	.short	(.L_16 - .L_15)


	//   ....[0]....
.L_15:
        /*003c*/ 	.word	0x00000100


	//   ....[1]....
        /*0040*/ 	.word	0x000001e0


	//----- nvinfo : EIATTR_CRS_STACK_SIZE
	.align		4
.L_16:
        /*0044*/ 	.byte	0x04, 0x1e
        /*0046*/ 	.short	(.L_18 - .L_17)
.L_17:
        /*0048*/ 	.word	0x00000000


	//----- nvinfo : EIATTR_CBANK_PARAM_SIZE
	.align		4
.L_18:
        /*004c*/ 	.byte	0x03, 0x19
        /*004e*/ 	.short	0x0008


	//----- nvinfo : EIATTR_PARAM_CBANK
	.align		4
        /*0050*/ 	.byte	0x04, 0x0a
        /*0052*/ 	.short	(.L_20 - .L_19)
	.align		4
.L_19:
        /*0054*/ 	.word	index@(.nv.constant0._Z9matrixAddPi)
        /*0058*/ 	.short	0x0380
        /*005a*/ 	.short	0x0008


	//----- nvinfo : EIATTR_SW_WAR
	.align		4
.L_20:
        /*005c*/ 	.byte	0x04, 0x36
        /*005e*/ 	.short	(.L_22 - .L_21)
.L_21:
        /*0060*/ 	.word	0x00000008
.L_22:


//--------------------- .nv.callgraph             --------------------------
	.section	.nv.callgraph,"",@"SHT_CUDA_CALLGRAPH"
	.align	4
	.sectionentsize	8
	.align		4
        /*0000*/ 	.word	0x00000000
	.align		4
        /*0004*/ 	.word	0xffffffff
	.align		4
        /*0008*/ 	.word	index@(_Z9matrixAddPi)
	.align		4
        /*000c*/ 	.word	index@(vprintf)
	.align		4
        /*0010*/ 	.word	0x00000000
	.align		4
        /*0014*/ 	.word	0xfffffffe
	.align		4
        /*0018*/ 	.word	0x00000000
	.align		4
        /*001c*/ 	.word	0xfffffffd
	.align		4
        /*0020*/ 	.word	0x00000000
	.align		4
        /*0024*/ 	.word	0xfffffffc


//--------------------- .nv.constant4             --------------------------
	.section	.nv.constant4,"a",@progbits
	.align	8
	.align		8
.nv.constant4:
        /*0000*/ 	.dword	vprintf
	.align		8
        /*0008*/ 	.dword	$str


//--------------------- .text._Z9matrixAddPi      --------------------------
	.section	.text._Z9matrixAddPi,"ax",@progbits
	.align	128
        .global         _Z9matrixAddPi
        .type           _Z9matrixAddPi,@function
        .size           _Z9matrixAddPi,(.L_x_2 - _Z9matrixAddPi)
        .other          _Z9matrixAddPi,@"STO_CUDA_ENTRY STV_DEFAULT"
_Z9matrixAddPi:
.text._Z9matrixAddPi:
[----:B------:R-:W0:Y:S01]  /*0000*/  LDC R1, c[0x0][0x37c] ;  /* 0x0000df00ff017b82 */ /* 0x000e220000000800 */
[----:B------:R-:W1:Y:S01]  /*0010*/  S2R R2, SR_TID.Y ;  /* 0x0000000000027919 */ /* 0x000e620000002200 */
[----:B------:R-:W2:Y:S06]  /*0020*/  LDCU UR5, c[0x0][0x2fc] ;  /* 0x00005f80ff0577ac */ /* 0x000eac0008000800 */
[----:B------:R-:W3:Y:S01]  /*0030*/  LDC R0, c[0x0][0x360] ;  /* 0x0000d800ff007b82 */ /* 0x000ee20000000800 */
[----:B0-----:R-:W-:Y:S01]  /*0040*/  VIADD R1, R1, 0xfffffff8 ;  /* 0xfffffff801017836 */ /* 0x001fe20000000000 */
[----:B------:R-:W3:Y:S01]  /*0050*/  S2R R3, SR_TID.X ;  /* 0x0000000000037919 */ /* 0x000ee20000002100 */
[----:B------:R-:W0:Y:S05]  /*0060*/  LDCU UR4, c[0x0][0x2f8] ;  /* 0x00005f00ff0477ac */ /* 0x000e2a0008000800 */
[----:B------:R-:W1:Y:S08]  /*0070*/  S2UR UR7, SR_CTAID.Y ;  /* 0x00000000000779c3 */ /* 0x000e700000002600 */
[----:B------:R-:W1:Y:S01]  /*0080*/  LDC R5, c[0x0][0x364] ;  /* 0x0000d900ff057b82 */ /* 0x000e620000000800 */
[----:B0-----:R-:W-:-:S07]  /*0090*/  IADD3 R6, P1, PT, R1, UR4, RZ ;  /* 0x0000000401067c10 */ /* 0x001fce000ff3e0ff */
[----:B------:R-:W3:Y:S01]  /*00a0*/  S2UR UR6, SR_CTAID.X ;  /* 0x00000000000679c3 */ /* 0x000ee20000002500 */
[----:B--2---:R-:W-:Y:S01]  /*00b0*/  IADD3.X R7, PT, PT, RZ, UR5, RZ, P1, !PT ;  /* 0x00000005ff077c10 */ /* 0x004fe20008ffe4ff */
[----:B-1----:R-:W-:-:S05]  /*00c0*/  IMAD R5, R5, UR7, R2 ;  /* 0x0000000705057c24 */ /* 0x002fca000f8e0202 */
[----:B------:R-:W-:Y:S01]  /*00d0*/  ISETP.GT.U32.AND P0, PT, R5, 0x3, PT ;  /* 0x000000030500780c */ /* 0x000fe20003f04070 */
[----:B---3--:R-:W-:-:S05]  /*00e0*/  IMAD R0, R0, UR6, R3 ;  /* 0x0000000600007c24 */ /* 0x008fca000f8e0203 */
[----:B------:R-:W-:-:S13]  /*00f0*/  ISETP.GT.OR P0, PT, R0, 0x3, P0 ;  /* 0x000000030000780c */ /* 0x000fda0000704670 */
[----:B------:R-:W-:Y:S05]  /*0100*/  @P0 EXIT ;  /* 0x000000000000094d */ /* 0x000fea0003800000 */
[----:B------:R-:W0:Y:S01]  /*0110*/  LDC.64 R2, c[0x0][0x380] ;  /* 0x0000e000ff027b82 */ /* 0x000e220000000a00 */
[----:B------:R-:W1:Y:S01]  /*0120*/  LDCU.64 UR4, c[0x0][0x358] ;  /* 0x00006b00ff0477ac */ /* 0x000e620008000a00 */
[----:B------:R-:W-:-:S04]  /*0130*/  IMAD R5, R5, 0x4, R0 ;  /* 0x0000000405057824 */ /* 0x000fc800078e0200 */
[----:B0-----:R-:W-:-:S06]  /*0140*/  IMAD.WIDE R2, R5, 0x4, R2 ;  /* 0x0000000405027825 */ /* 0x001fcc00078e0202 */
[----:B-1----:R-:W2:Y:S01]  /*0150*/  LDG.E R2, desc[UR4][R2.64] ;  /* 0x0000000402027981 */ /* 0x002ea2000c1e1900 */
[----:B------:R-:W-:Y:S01]  /*0160*/  MOV R0, 0x0 ;  /* 0x0000000000007802 */ /* 0x000fe20000000f00 */
[----:B------:R-:W0:Y:S03]  /*0170*/  LDCU.64 UR4, c[0x4][0x8] ;  /* 0x01000100ff0477ac */ /* 0x000e260008000a00 */
[----:B------:R1:W3:Y:S01]  /*0180*/  LDC.64 R8, c[0x4][R0] ;  /* 0x0100000000087b82 */ /* 0x0002e20000000a00 */
[----:B0-----:R-:W-:Y:S01]  /*0190*/  MOV R4, UR4 ;  /* 0x0000000400047c02 */ /* 0x001fe20008000f00 */
[----:B------:R-:W-:Y:S01]  /*01a0*/  IMAD.U32 R5, RZ, RZ, UR5 ;  /* 0x00000005ff057e24 */ /* 0x000fe2000f8e00ff */
[----:B--23--:R1:W-:Y:S06]  /*01b0*/  STL [R1], R2 ;  /* 0x0000000201007387 */ /* 0x00c3ec0000100800 */
[----:B------:R-:W-:-:S07]  /*01c0*/  LEPC R20, `(.L_x_0) ;  /* 0x000000001014794e */ /* 0x000fce0000000000 */
[----:B-1----:R-:W-:Y:S05]  /*01d0*/  CALL.ABS.NOINC R8 ;  /* 0x0000000008007343 */ /* 0x002fea0003c00000 */
.L_x_0:
[----:B------:R-:W-:Y:S05]  /*01e0*/  EXIT ;  /* 0x000000000000794d */ /* 0x000fea0003800000 */
.L_x_1:
[----:B------:R-:W-:-:S00]  /*01f0*/  BRA `(.L_x_1) ;  /* 0xfffffffc00fc7947 */ /* 0x000fc0000383ffff */
[----:B------:R-:W-:-:S00]  /*0200*/  NOP ;  /* 0x0000000000007918 */ /* 0x000fc00000000000 */
[----:B------:R-:W-:-:S00]  /*0210*/  NOP ;  /* 0x0000000000007918 */ /* 0x000fc00000000000 */
[----:B------:R-:W-:-:S00]  /*0220*/  NOP ;  /* 0x0000000000007918 */ /* 0x000fc00000000000 */
[----:B------:R-:W-:-:S00]  /*0230*/  NOP ;  /* 0x0000000000007918 */ /* 0x000fc00000000000 */
[----:B------:R-:W-:-:S00]  /*0240*/  NOP ;  /* 0x0000000000007918 */ /* 0x000fc00000000000 */
[----:B------:R-:W-:-:S00]  /*0250*/  NOP ;  /* 0x0000000000007918 */ /* 0x000fc00000000000 */
[----:B------:R-:W-:-:S00]  /*0260*/  NOP ;  /* 0x0000000000007918 */ /* 0x000fc00000000000 */
[----:B------:R-:W-:-:S00]  /*0270*/  NOP ;  /* 0x0000000000007918 */ /* 0x000fc00000000000 */
.L_x_2:


//--------------------- .nv.global.init           --------------------------
	.section	.nv.global.init,"aw",@progbits
.nv.global.init:
	.type		$str,@object
	.size		$str,(.L_0 - $str)
$str:
        /*0000*/ 	.byte	0x25, 0x64, 0x0a, 0x00
.L_0:


//--------------------- .nv.shared.reserved.0     --------------------------
	.section	.nv.shared.reserved.0,"aw",@nobits
	.weak		__nv_reservedSMEM_offset_0_alias
	.size		__nv_reservedSMEM_offset_0_alias, 0, 64
	.other		__nv_reservedSMEM_offset_0_alias,@"STO_CUDA_RESERVED_SHARED STV_DEFAULT"
__nv_reservedSMEM_offset_0_alias:
	.zero		0
	.zero		64


//--------------------- .nv.constant0._Z9matrixAddPi --------------------------
	.section	.nv.constant0._Z9matrixAddPi,"a",@progbits
	.sectionflags	@""
	.align	4
.nv.constant0._Z9matrixAddPi:
	.zero		904


//--------------------- SYMBOLS --------------------------

	.type		.nv.reservedSmem.offset0,@object
	.size		.nv.reservedSmem.offset0,0x4
	.type		vprintf,@function
